//
// Generated by NVIDIA NVVM Compiler
//
// Compiler Build ID: CL-36424714
// Cuda compilation tools, release 13.0, V13.0.88
// Based on NVVM 20.0.0
//

.version 9.0
.target sm_100
.address_size 64

	// .globl	_Z20inclusive_block_scanPfS_
// _ZZ20inclusive_block_scanPfS_E6buffer has been demoted

.visible .entry _Z20inclusive_block_scanPfS_(
	.param .u64 .ptr .align 1 _Z20inclusive_block_scanPfS__param_0,
	.param .u64 .ptr .align 1 _Z20inclusive_block_scanPfS__param_1
)
{
	.reg .pred 	%p<11>;
	.reg .b32 	%r<5>;
	.reg .b32 	%f<63>;
	.reg .b64 	%rd<9>;
	// demoted variable
	.shared .align 4 .b8 _ZZ20inclusive_block_scanPfS_E6buffer[4096];
	ld.param.u64 	%rd2, [_Z20inclusive_block_scanPfS__param_0];
	ld.param.u64 	%rd1, [_Z20inclusive_block_scanPfS__param_1];
	mov.u32 	%r1, %tid.x;
	cvta.to.global.u64 	%rd3, %rd2;
	mul.wide.u32 	%rd4, %r1, 4;
	add.s64 	%rd5, %rd3, %rd4;
	ld.global.f32 	%f22, [%rd5];
	shl.b32 	%r3, %r1, 2;
	mov.u32 	%r4, _ZZ20inclusive_block_scanPfS_E6buffer;
	add.s32 	%r2, %r4, %r3;
	st.shared.f32 	[%r2], %f22;
	bar.sync 	0;
	setp.eq.s32 	%p1, %r1, 0;
	mov.f32 	%f53, 0f00000000;
	@%p1 bra 	$L__BB0_2;
	ld.shared.f32 	%f53, [%r2+-4];
$L__BB0_2:
	bar.sync 	0;
	ld.shared.f32 	%f24, [%r2];
	add.f32 	%f25, %f53, %f24;
	st.shared.f32 	[%r2], %f25;
	bar.sync 	0;
	setp.lt.u32 	%p2, %r1, 2;
	mov.f32 	%f54, 0f00000000;
	@%p2 bra 	$L__BB0_4;
	ld.shared.f32 	%f54, [%r2+-8];
$L__BB0_4:
	bar.sync 	0;
	ld.shared.f32 	%f27, [%r2];
	add.f32 	%f28, %f54, %f27;
	st.shared.f32 	[%r2], %f28;
	bar.sync 	0;
	setp.lt.u32 	%p3, %r1, 4;
	mov.f32 	%f55, 0f00000000;
	@%p3 bra 	$L__BB0_6;
	ld.shared.f32 	%f55, [%r2+-16];
$L__BB0_6:
	bar.sync 	0;
	ld.shared.f32 	%f30, [%r2];
	add.f32 	%f31, %f55, %f30;
	st.shared.f32 	[%r2], %f31;
	bar.sync 	0;
	setp.lt.u32 	%p4, %r1, 8;
	mov.f32 	%f56, 0f00000000;
	@%p4 bra 	$L__BB0_8;
	ld.shared.f32 	%f56, [%r2+-32];
$L__BB0_8:
	bar.sync 	0;
	ld.shared.f32 	%f33, [%r2];
	add.f32 	%f34, %f56, %f33;
	st.shared.f32 	[%r2], %f34;
	bar.sync 	0;
	setp.lt.u32 	%p5, %r1, 16;
	mov.f32 	%f57, 0f00000000;
	@%p5 bra 	$L__BB0_10;
	ld.shared.f32 	%f57, [%r2+-64];
$L__BB0_10:
	bar.sync 	0;
	ld.shared.f32 	%f36, [%r2];
	add.f32 	%f37, %f57, %f36;
	st.shared.f32 	[%r2], %f37;
	bar.sync 	0;
	setp.lt.u32 	%p6, %r1, 32;
	mov.f32 	%f58, 0f00000000;
	@%p6 bra 	$L__BB0_12;
	ld.shared.f32 	%f58, [%r2+-128];
$L__BB0_12:
	bar.sync 	0;
	ld.shared.f32 	%f39, [%r2];
	add.f32 	%f40, %f58, %f39;
	st.shared.f32 	[%r2], %f40;
	bar.sync 	0;
	setp.lt.u32 	%p7, %r1, 64;
	mov.f32 	%f59, 0f00000000;
	@%p7 bra 	$L__BB0_14;
	ld.shared.f32 	%f59, [%r2+-256];
$L__BB0_14:
	bar.sync 	0;
	ld.shared.f32 	%f42, [%r2];
	add.f32 	%f43, %f59, %f42;
	st.shared.f32 	[%r2], %f43;
	bar.sync 	0;
	setp.lt.u32 	%p8, %r1, 128;
	mov.f32 	%f60, 0f00000000;
	@%p8 bra 	$L__BB0_16;
	ld.shared.f32 	%f60, [%r2+-512];
$L__BB0_16:
	bar.sync 	0;
	ld.shared.f32 	%f45, [%r2];
	add.f32 	%f46, %f60, %f45;
	st.shared.f32 	[%r2], %f46;
	bar.sync 	0;
	setp.lt.u32 	%p9, %r1, 256;
	mov.f32 	%f61, 0f00000000;
	@%p9 bra 	$L__BB0_18;
	ld.shared.f32 	%f61, [%r2+-1024];
$L__BB0_18:
	bar.sync 	0;
	ld.shared.f32 	%f48, [%r2];
	add.f32 	%f49, %f61, %f48;
	st.shared.f32 	[%r2], %f49;
	bar.sync 	0;
	setp.lt.u32 	%p10, %r1, 512;
	mov.f32 	%f62, 0f00000000;
	@%p10 bra 	$L__BB0_20;
	ld.shared.f32 	%f62, [%r2+-2048];
$L__BB0_20:
	bar.sync 	0;
	ld.shared.f32 	%f50, [%r2];
	add.f32 	%f51, %f62, %f50;
	st.shared.f32 	[%r2], %f51;
	bar.sync 	0;
	cvta.to.global.u64 	%rd6, %rd1;
	ld.shared.f32 	%f52, [%r2];
	add.s64 	%rd8, %rd6, %rd4;
	st.global.f32 	[%rd8], %f52;
	ret;

}


// ===== COMPILED SASS (sm_100) =====

	.target	sm_100

	.elftype	@"ET_EXEC"


//--------------------- .note.nv.tkinfo           --------------------------
	.section	.note.nv.tkinfo,"",@"SHT_NOTE"
	.sectionflags	@"SHF_NOTE_NV_TKINFO"
	.tkinfo
        /*0018*/ 	.word	0x00000002
        /*0030*/ 	.string	""
        /*0030*/ 	.string	"ptxas"
        /*0030*/ 	.string	"Cuda compilation tools, release 13.0, V13.0.88"
        /*0030*/ 	.string	"Build cuda_13.0.r13.0/compiler.36424714_0"
        /*0030*/ 	.string	"-arch sm_100 -m 64 "



//--------------------- .note.nv.cuinfo           --------------------------
	.section	.note.nv.cuinfo,"",@"SHT_NOTE"
	.sectionflags	@"SHF_NOTE_NV_CUINFO"
        /*0018*/ 	.short	0x0002
        /*001a*/ 	.short	0x0064
        /*001c*/ 	.short	0x0082
	.zero		2


//--------------------- .nv.info                  --------------------------
	.section	.nv.info,"",@"SHT_CUDA_INFO"
	.align	4


	//----- nvinfo : EIATTR_REGCOUNT
	.align		4
        /*0000*/ 	.byte	0x04, 0x2f
        /*0002*/ 	.short	(.L_1 - .L_0)
	.align		4
.L_0:
        /*0004*/ 	.word	index@(_Z20inclusive_block_scanPfS_)
        /*0008*/ 	.word	0x0000000c


	//----- nvinfo : EIATTR_FRAME_SIZE
	.align		4
.L_1:
        /*000c*/ 	.byte	0x04, 0x11
        /*000e*/ 	.short	(.L_3 - .L_2)
	.align		4
.L_2:
        /*0010*/ 	.word	index@(_Z20inclusive_block_scanPfS_)
        /*0014*/ 	.word	0x00000000


	//----- nvinfo : EIATTR_MIN_STACK_SIZE
	.align		4
.L_3:
        /*0018*/ 	.byte	0x04, 0x12
        /*001a*/ 	.short	(.L_5 - .L_4)
	.align		4
.L_4:
        /*001c*/ 	.word	index@(_Z20inclusive_block_scanPfS_)
        /*0020*/ 	.word	0x00000000
.L_5:


//--------------------- .nv.compat                --------------------------
	.section	.nv.compat,"",@"SHT_CUDA_COMPAT_INFO"
	.align	4
        /*0000*/ 	.byte	0x02, 0x09, 0x00, 0x00, 0x02, 0x02, 0x01, 0x00, 0x02, 0x05, 0x05, 0x00, 0x03, 0x07, 0x01, 0x01
        /*0010*/ 	.byte	0x02, 0x03, 0x00, 0x00, 0x02, 0x06, 0x01, 0x00, 0x04, 0x0b, 0x08, 0x00, 0x09, 0x00, 0x00, 0x00
        /*0020*/ 	.byte	0x00, 0x00, 0x00, 0x00


//--------------------- .nv.info._Z20inclusive_block_scanPfS_ --------------------------
	.section	.nv.info._Z20inclusive_block_scanPfS_,"",@"SHT_CUDA_INFO"
	.sectionflags	@""
	.align	4


	//----- nvinfo : EIATTR_CUDA_API_VERSION
	.align		4
        /*0000*/ 	.byte	0x04, 0x37
        /*0002*/ 	.short	(.L_7 - .L_6)
.L_6:
        /*0004*/ 	.word	0x00000082


	//----- nvinfo : EIATTR_KPARAM_INFO
	.align		4
.L_7:
        /*0008*/ 	.byte	0x04, 0x17
        /*000a*/ 	.short	(.L_9 - .L_8)
.L_8:
        /*000c*/ 	.word	0x00000000
        /*0010*/ 	.short	0x0001
        /*0012*/ 	.short	0x0008
        /*0014*/ 	.byte	0x00, 0xf5, 0x21, 0x00


	//----- nvinfo : EIATTR_KPARAM_INFO
	.align		4
.L_9:
        /*0018*/ 	.byte	0x04, 0x17
        /*001a*/ 	.short	(.L_11 - .L_10)
.L_10:
        /*001c*/ 	.word	0x00000000
        /*0020*/ 	.short	0x0000
        /*0022*/ 	.short	0x0000
        /*0024*/ 	.byte	0x00, 0xf5, 0x21, 0x00


	//----- nvinfo : EIATTR_SPARSE_MMA_MASK
	.align		4
.L_11:
        /*0028*/ 	.byte	0x03, 0x50
        /*002a*/ 	.short	0x0000


	//----- nvinfo : EIATTR_MAXREG_COUNT
	.align		4
        /*002c*/ 	.byte	0x03, 0x1b
        /*002e*/ 	.short	0x00ff


	//----- nvinfo : EIATTR_NUM_BARRIERS
	.align		4
        /*0030*/ 	.byte	0x02, 0x4c
        /*0032*/ 	.byte	0x01
	.zero		1


	//----- nvinfo : EIATTR_MERCURY_ISA_VERSION
	.align		4
        /*0034*/ 	.byte	0x03, 0x5f
        /*0036*/ 	.short	0x0101


	//----- nvinfo : EIATTR_VRC_CTA_INIT_COUNT
	.align		4
        /*0038*/ 	.byte	0x02, 0x4a
	.zero		1
	.zero		1


	//----- nvinfo : EIATTR_EXIT_INSTR_OFFSETS
	.align		4
        /*003c*/ 	.byte	0x04, 0x1c
        /*003e*/ 	.short	(.L_13 - .L_12)


	//   ....[0]....
.L_12:
        /*0040*/ 	.word	0x00000600


	//----- nvinfo : EIATTR_CBANK_PARAM_SIZE
	.align		4
.L_13:
        /*0044*/ 	.byte	0x03, 0x19
        /*0046*/ 	.short	0x0010


	//----- nvinfo : EIATTR_PARAM_CBANK
	.align		4
        /*0048*/ 	.byte	0x04, 0x0a
        /*004a*/ 	.short	(.L_15 - .L_14)
	.align		4
.L_14:
        /*004c*/ 	.word	index@(.nv.constant0._Z20inclusive_block_scanPfS_)
        /*0050*/ 	.short	0x0380
        /*0052*/ 	.short	0x0010


	//----- nvinfo : EIATTR_SW_WAR
	.align		4
.L_15:
        /*0054*/ 	.byte	0x04, 0x36
        /*0056*/ 	.short	(.L_17 - .L_16)
.L_16:
        /*0058*/ 	.word	0x00000008
.L_17:


//--------------------- .nv.callgraph             --------------------------
	.section	.nv.callgraph,"",@"SHT_CUDA_CALLGRAPH"
	.align	4
	.sectionentsize	8
	.align		4
        /*0000*/ 	.word	0x00000000
	.align		4
        /*0004*/ 	.word	0xffffffff
	.align		4
        /*0008*/ 	.word	0x00000000
	.align		4
        /*000c*/ 	.word	0xfffffffe
	.align		4
        /*0010*/ 	.word	0x00000000
	.align		4
        /*0014*/ 	.word	0xfffffffd
	.align		4
        /*0018*/ 	.word	0x00000000
	.align		4
        /*001c*/ 	.word	0xfffffffc


//--------------------- .text._Z20inclusive_block_scanPfS_ --------------------------
	.section	.text._Z20inclusive_block_scanPfS_,"ax",@progbits
	.align	128
        .global         _Z20inclusive_block_scanPfS_
        .type           _Z20inclusive_block_scanPfS_,@function
        .size           _Z20inclusive_block_scanPfS_,(.L_x_1 - _Z20inclusive_block_scanPfS_)
        .other          _Z20inclusive_block_scanPfS_,@"STO_CUDA_ENTRY STV_DEFAULT"
_Z20inclusive_block_scanPfS_:
.text._Z20inclusive_block_scanPfS_:
[----:B------:R-:W-:Y:S01]  /*0000*/  LDC R1, c[0x0][0x37c] ;  /* 0x0000df00ff017b82 */ /* 0x000fe20000000800 */
[----:B------:R-:W0:Y:S07]  /*0010*/  S2R R0, SR_TID.X ;  /* 0x0000000000007919 */ /* 0x000e2e0000002100 */
[----:B------:R-:W0:Y:S01]  /*0020*/  LDC.64 R4, c[0x0][0x380] ;  /* 0x0000e000ff047b82 */ /* 0x000e220000000a00 */
[----:B------:R-:W1:Y:S01]  /*0030*/  LDCU.64 UR6, c[0x0][0x358] ;  /* 0x00006b00ff0677ac */ /* 0x000e620008000a00 */
[----:B0-----:R-:W-:-:S06]  /*0040*/  IMAD.WIDE.U32 R4, R0, 0x4, R4 ;  /* 0x0000000400047825 */ /* 0x001fcc00078e0004 */
[----:B-1----:R-:W2:Y:S01]  /*0050*/  LDG.E R5, desc[UR6][R4.64] ;  /* 0x0000000604057981 */ /* 0x002ea2000c1e1900 */
[----:B------:R-:W0:Y:S01]  /*0060*/  S2UR UR5, SR_CgaCtaId ;  /* 0x00000000000579c3 */ /* 0x000e220000008800 */
[----:B------:R-:W-:Y:S01]  /*0070*/  UMOV UR4, 0x400 ;  /* 0x0000040000047882 */ /* 0x000fe20000000000 */
[----:B------:R-:W-:Y:S01]  /*0080*/  ISETP.NE.AND P0, PT, R0, RZ, PT ;  /* 0x000000ff0000720c */ /* 0x000fe20003f05270 */
[----:B------:R-:W-:Y:S01]  /*0090*/  HFMA2 R3, -RZ, RZ, 0, 0 ;  /* 0x00000000ff037431 */ /* 0x000fe200000001ff */
[----:B0-----:R-:W-:-:S06]  /*00a0*/  ULEA UR4, UR5, UR4, 0x18 ;  /* 0x0000000405047291 */ /* 0x001fcc000f8ec0ff */
[----:B------:R-:W-:-:S05]  /*00b0*/  LEA R2, R0, UR4, 0x2 ;  /* 0x0000000400027c11 */ /* 0x000fca000f8e10ff */
[----:B--2---:R-:W-:Y:S01]  /*00c0*/  STS [R2], R5 ;  /* 0x0000000502007388 */ /* 0x004fe20000000800 */
[----:B------:R-:W-:Y:S06]  /*00d0*/  BAR.SYNC.DEFER_BLOCKING 0x0 ;  /* 0x0000000000007b1d */ /* 0x000fec0000010000 */
[----:B------:R-:W-:Y:S02]  /*00e0*/  @P0 LDS R3, [R2+-0x4] ;  /* 0xfffffc0002030984 */ /* 0x000fe40000000800 */
[----:B------:R-:W-:Y:S01]  /*00f0*/  BAR.SYNC.DEFER_BLOCKING 0x0 ;  /* 0x0000000000007b1d */ /* 0x000fe20000010000 */
[----:B------:R-:W-:-:S05]  /*0100*/  ISETP.GE.U32.AND P0, PT, R0, 0x2, PT ;  /* 0x000000020000780c */ /* 0x000fca0003f06070 */
[----:B------:R-:W0:Y:S02]  /*0110*/  LDS R4, [R2] ;  /* 0x0000000002047984 */ /* 0x000e240000000800 */
[----:B0-----:R-:W-:Y:S01]  /*0120*/  FADD R3, R4, R3 ;  /* 0x0000000304037221 */ /* 0x001fe20000000000 */
[----:B------:R-:W-:-:S04]  /*0130*/  IMAD.MOV.U32 R4, RZ, RZ, RZ ;  /* 0x000000ffff047224 */ /* 0x000fc800078e00ff */
[----:B------:R-:W-:Y:S01]  /*0140*/  STS [R2], R3 ;  /* 0x0000000302007388 */ /* 0x000fe20000000800 */
[----:B------:R-:W-:Y:S06]  /*0150*/  BAR.SYNC.DEFER_BLOCKING 0x0 ;  /* 0x0000000000007b1d */ /* 0x000fec0000010000 */
[----:B------:R-:W-:Y:S02]  /*0160*/  @P0 LDS R4, [R2+-0x8] ;  /* 0xfffff80002040984 */ /* 0x000fe40000000800 */
[----:B------:R-:W-:Y:S01]  /*0170*/  BAR.SYNC.DEFER_BLOCKING 0x0 ;  /* 0x0000000000007b1d */ /* 0x000fe20000010000 */
[----:B------:R-:W-:-:S05]  /*0180*/  ISETP.GE.U32.AND P0, PT, R0, 0x4, PT ;  /* 0x000000040000780c */ /* 0x000fca0003f06070 */
[----:B------:R-:W0:Y:S02]  /*0190*/  LDS R5, [R2] ;  /* 0x0000000002057984 */ /* 0x000e240000000800 */
[----:B0-----:R-:W-:Y:S01]  /*01a0*/  FADD R5, R5, R4 ;  /* 0x0000000405057221 */ /* 0x001fe20000000000 */
[----:B------:R-:W-:-:S04]  /*01b0*/  MOV R4, RZ ;  /* 0x000000ff00047202 */ /* 0x000fc80000000f00 */
[----:B------:R-:W-:Y:S01]  /*01c0*/  STS [R2], R5 ;  /* 0x0000000502007388 */ /* 0x000fe20000000800 */
        /* <DEDUP_REMOVED lines=14> */
[----:B------:R-:W-:-:S04]  /*02b0*/  HFMA2 R4, -RZ, RZ, 0, 0 ;  /* 0x00000000ff047431 */ /* 0x000fc800000001ff */
        /* <DEDUP_REMOVED lines=43> */
[----:B------:R-:W-:Y:S06]  /*0570*/  BAR.SYNC.DEFER_BLOCKING 0x0 ;  /* 0x0000000000007b1d */ /* 0x000fec0000010000 */
[----:B------:R-:W0:Y:S02]  /*0580*/  LDS R5, [R2] ;  /* 0x0000000002057984 */ /* 0x000e240000000800 */
[----:B0-----:R-:W-:-:S02]  /*0590*/  FADD R7, R5, R4 ;  /* 0x0000000405077221 */ /* 0x001fc40000000000 */
[----:B------:R-:W0:Y:S03]  /*05a0*/  LDC.64 R4, c[0x0][0x388] ;  /* 0x0000e200ff047b82 */ /* 0x000e260000000a00 */
[----:B------:R-:W-:Y:S05]  /*05b0*/  STS [R2], R7 ;  /* 0x0000000702007388 */ /* 0x000fea0000000800 */
[----:B------:R-:W-:Y:S01]  /*05c0*/  BAR.SYNC.DEFER_BLOCKING 0x0 ;  /* 0x0000000000007b1d */ /* 0x000fe20000010000 */
[----:B0-----:R-:W-:-:S05]  /*05d0*/  IMAD.WIDE.U32 R4, R0, 0x4, R4 ;  /* 0x0000000400047825 */ /* 0x001fca00078e0004 */
[----:B------:R-:W0:Y:S04]  /*05e0*/  LDS R9, [R2] ;  /* 0x0000000002097984 */ /* 0x000e280000000800 */
[----:B0-----:R-:W-:Y:S01]  /*05f0*/  STG.E desc[UR6][R4.64], R9 ;  /* 0x0000000904007986 */ /* 0x001fe2000c101906 */
[----:B------:R-:W-:Y:S05]  /*0600*/  EXIT ;  /* 0x000000000000794d */ /* 0x000fea0003800000 */
.L_x_0:
[----:B------:R-:W-:-:S00]  /*0610*/  BRA `(.L_x_0) ;  /* 0xfffffffc00fc7947 */ /* 0x000fc0000383ffff */
[----:B------:R-:W-:-:S00]  /*0620*/  NOP ;  /* 0x0000000000007918 */ /* 0x000fc00000000000 */
        /* <DEDUP_REMOVED lines=13> */
.L_x_1:


//--------------------- .nv.shared._Z20inclusive_block_scanPfS_ --------------------------
	.section	.nv.shared._Z20inclusive_block_scanPfS_,"aw",@nobits
	.sectionflags	@""
	.align	4
.nv.shared._Z20inclusive_block_scanPfS_:
	.zero		5120


//--------------------- .nv.shared.reserved.0     --------------------------
	.section	.nv.shared.reserved.0,"aw",@nobits
	.weak		__nv_reservedSMEM_offset_0_alias
	.size		__nv_reservedSMEM_offset_0_alias, 0, 64
	.other		__nv_reservedSMEM_offset_0_alias,@"STO_CUDA_RESERVED_SHARED STV_DEFAULT"
__nv_reservedSMEM_offset_0_alias:
	.zero		0
	.zero		64


//--------------------- .nv.constant0._Z20inclusive_block_scanPfS_ --------------------------
	.section	.nv.constant0._Z20inclusive_block_scanPfS_,"a",@progbits
	.sectionflags	@""
	.align	4
.nv.constant0._Z20inclusive_block_scanPfS_:
	.zero		912


//--------------------- SYMBOLS --------------------------

	.type		.nv.reservedSmem.offset0,@object
	.size		.nv.reservedSmem.offset0,0x4
	.type		.nv.reservedSmem.cap,@object
	.size		.nv.reservedSmem.cap,0x4
